//
// Generated by NVIDIA NVVM Compiler
//
// Compiler Build ID: CL-36424714
// Cuda compilation tools, release 13.0, V13.0.88
// Based on NVVM 20.0.0
//

.version 9.0
.target sm_100
.address_size 64

	// .globl	forward_kernel

.visible .entry forward_kernel(
	.param .u64 .ptr .align 1 forward_kernel_param_0,
	.param .u32 forward_kernel_param_1,
	.param .u64 .ptr .align 1 forward_kernel_param_2,
	.param .f32 forward_kernel_param_3,
	.param .f32 forward_kernel_param_4
)
{
	.reg .pred 	%p<3>;
	.reg .b32 	%r<9>;
	.reg .b32 	%f<9>;
	.reg .b64 	%rd<8>;

	ld.param.u64 	%rd2, [forward_kernel_param_0];
	ld.param.u32 	%r2, [forward_kernel_param_1];
	ld.param.u64 	%rd3, [forward_kernel_param_2];
	ld.param.f32 	%f3, [forward_kernel_param_3];
	ld.param.f32 	%f4, [forward_kernel_param_4];
	mov.u32 	%r3, %ctaid.x;
	mov.u32 	%r4, %ctaid.y;
	mov.u32 	%r5, %nctaid.x;
	mad.lo.s32 	%r6, %r4, %r5, %r3;
	mov.u32 	%r7, %ntid.x;
	mov.u32 	%r8, %tid.x;
	mad.lo.s32 	%r1, %r6, %r7, %r8;
	setp.ge.s32 	%p1, %r1, %r2;
	@%p1 bra 	$L__BB0_4;
	cvta.to.global.u64 	%rd4, %rd2;
	cvta.to.global.u64 	%rd5, %rd3;
	mul.wide.s32 	%rd6, %r1, 4;
	add.s64 	%rd7, %rd5, %rd6;
	ld.global.f32 	%f6, [%rd7];
	setp.lt.f32 	%p2, %f6, %f3;
	add.s64 	%rd1, %rd4, %rd6;
	mov.f32 	%f8, 0f00000000;
	@%p2 bra 	$L__BB0_3;
	ld.global.f32 	%f7, [%rd1];
	mul.f32 	%f8, %f4, %f7;
$L__BB0_3:
	st.global.f32 	[%rd1], %f8;
$L__BB0_4:
	ret;

}
	// .globl	backward_kernel
.visible .entry backward_kernel(
	.param .u64 .ptr .align 1 backward_kernel_param_0,
	.param .u32 backward_kernel_param_1,
	.param .u64 .ptr .align 1 backward_kernel_param_2,
	.param .f32 backward_kernel_param_3,
	.param .f32 backward_kernel_param_4
)
{
	.reg .pred 	%p<3>;
	.reg .b32 	%r<9>;
	.reg .b32 	%f<9>;
	.reg .b64 	%rd<8>;

	ld.param.u64 	%rd2, [backward_kernel_param_0];
	ld.param.u32 	%r2, [backward_kernel_param_1];
	ld.param.u64 	%rd3, [backward_kernel_param_2];
	ld.param.f32 	%f3, [backward_kernel_param_3];
	ld.param.f32 	%f4, [backward_kernel_param_4];
	mov.u32 	%r3, %ctaid.x;
	mov.u32 	%r4, %ctaid.y;
	mov.u32 	%r5, %nctaid.x;
	mad.lo.s32 	%r6, %r4, %r5, %r3;
	mov.u32 	%r7, %ntid.x;
	mov.u32 	%r8, %tid.x;
	mad.lo.s32 	%r1, %r6, %r7, %r8;
	setp.ge.s32 	%p1, %r1, %r2;
	@%p1 bra 	$L__BB1_4;
	cvta.to.global.u64 	%rd4, %rd2;
	cvta.to.global.u64 	%rd5, %rd3;
	mul.wide.s32 	%rd6, %r1, 4;
	add.s64 	%rd7, %rd5, %rd6;
	ld.global.f32 	%f6, [%rd7];
	setp.lt.f32 	%p2, %f6, %f3;
	add.s64 	%rd1, %rd4, %rd6;
	mov.f32 	%f8, 0f00000000;
	@%p2 bra 	$L__BB1_3;
	ld.global.f32 	%f7, [%rd1];
	mul.f32 	%f8, %f4, %f7;
$L__BB1_3:
	st.global.f32 	[%rd1], %f8;
$L__BB1_4:
	ret;

}


// ===== COMPILED SASS (sm_100) =====

	.target	sm_100

	.elftype	@"ET_EXEC"


//--------------------- .note.nv.tkinfo           --------------------------
	.section	.note.nv.tkinfo,"",@"SHT_NOTE"
	.sectionflags	@"SHF_NOTE_NV_TKINFO"
	.tkinfo
        /*0018*/ 	.word	0x00000002
        /*0030*/ 	.string	""
        /*0030*/ 	.string	"ptxas"
        /*0030*/ 	.string	"Cuda compilation tools, release 13.0, V13.0.88"
        /*0030*/ 	.string	"Build cuda_13.0.r13.0/compiler.36424714_0"
        /*0030*/ 	.string	"-arch sm_100 -m 64 "



//--------------------- .note.nv.cuinfo           --------------------------
	.section	.note.nv.cuinfo,"",@"SHT_NOTE"
	.sectionflags	@"SHF_NOTE_NV_CUINFO"
        /*0018*/ 	.short	0x0002
        /*001a*/ 	.short	0x0064
        /*001c*/ 	.short	0x0082
	.zero		2


//--------------------- .nv.info                  --------------------------
	.section	.nv.info,"",@"SHT_CUDA_INFO"
	.align	4


	//----- nvinfo : EIATTR_REGCOUNT
	.align		4
        /*0000*/ 	.byte	0x04, 0x2f
        /*0002*/ 	.short	(.L_1 - .L_0)
	.align		4
.L_0:
        /*0004*/ 	.word	index@(forward_kernel)
        /*0008*/ 	.word	0x0000000c


	//----- nvinfo : EIATTR_FRAME_SIZE
	.align		4
.L_1:
        /*000c*/ 	.byte	0x04, 0x11
        /*000e*/ 	.short	(.L_3 - .L_2)
	.align		4
.L_2:
        /*0010*/ 	.word	index@(forward_kernel)
        /*0014*/ 	.word	0x00000000


	//----- nvinfo : EIATTR_REGCOUNT
	.align		4
.L_3:
        /*0018*/ 	.byte	0x04, 0x2f
        /*001a*/ 	.short	(.L_5 - .L_4)
	.align		4
.L_4:
        /*001c*/ 	.word	index@(backward_kernel)
        /*0020*/ 	.word	0x0000000c


	//----- nvinfo : EIATTR_FRAME_SIZE
	.align		4
.L_5:
        /*0024*/ 	.byte	0x04, 0x11
        /*0026*/ 	.short	(.L_7 - .L_6)
	.align		4
.L_6:
        /*0028*/ 	.word	index@(backward_kernel)
        /*002c*/ 	.word	0x00000000


	//----- nvinfo : EIATTR_MIN_STACK_SIZE
	.align		4
.L_7:
        /*0030*/ 	.byte	0x04, 0x12
        /*0032*/ 	.short	(.L_9 - .L_8)
	.align		4
.L_8:
        /*0034*/ 	.word	index@(backward_kernel)
        /*0038*/ 	.word	0x00000000


	//----- nvinfo : EIATTR_MIN_STACK_SIZE
	.align		4
.L_9:
        /*003c*/ 	.byte	0x04, 0x12
        /*003e*/ 	.short	(.L_11 - .L_10)
	.align		4
.L_10:
        /*0040*/ 	.word	index@(forward_kernel)
        /*0044*/ 	.word	0x00000000
.L_11:


//--------------------- .nv.compat                --------------------------
	.section	.nv.compat,"",@"SHT_CUDA_COMPAT_INFO"
	.align	4
        /*0000*/ 	.byte	0x02, 0x09, 0x00, 0x00, 0x02, 0x02, 0x01, 0x00, 0x02, 0x05, 0x05, 0x00, 0x03, 0x07, 0x01, 0x01
        /*0010*/ 	.byte	0x02, 0x03, 0x00, 0x00, 0x02, 0x06, 0x01, 0x00, 0x04, 0x0b, 0x08, 0x00, 0x09, 0x00, 0x00, 0x00
        /*0020*/ 	.byte	0x00, 0x00, 0x00, 0x00


//--------------------- .nv.info.backward_kernel  --------------------------
	.section	.nv.info.backward_kernel,"",@"SHT_CUDA_INFO"
	.sectionflags	@""
	.align	4


	//----- nvinfo : EIATTR_CUDA_API_VERSION
	.align		4
        /*0000*/ 	.byte	0x04, 0x37
        /*0002*/ 	.short	(.L_13 - .L_12)
.L_12:
        /*0004*/ 	.word	0x00000082


	//----- nvinfo : EIATTR_KPARAM_INFO
	.align		4
.L_13:
        /*0008*/ 	.byte	0x04, 0x17
        /*000a*/ 	.short	(.L_15 - .L_14)
.L_14:
        /*000c*/ 	.word	0x00000000
        /*0010*/ 	.short	0x0004
        /*0012*/ 	.short	0x001c
        /*0014*/ 	.byte	0x00, 0xf0, 0x11, 0x00


	//----- nvinfo : EIATTR_KPARAM_INFO
	.align		4
.L_15:
        /*0018*/ 	.byte	0x04, 0x17
        /*001a*/ 	.short	(.L_17 - .L_16)
.L_16:
        /*001c*/ 	.word	0x00000000
        /*0020*/ 	.short	0x0003
        /*0022*/ 	.short	0x0018
        /*0024*/ 	.byte	0x00, 0xf0, 0x11, 0x00


	//----- nvinfo : EIATTR_KPARAM_INFO
	.align		4
.L_17:
        /*0028*/ 	.byte	0x04, 0x17
        /*002a*/ 	.short	(.L_19 - .L_18)
.L_18:
        /*002c*/ 	.word	0x00000000
        /*0030*/ 	.short	0x0002
        /*0032*/ 	.short	0x0010
        /*0034*/ 	.byte	0x00, 0xf5, 0x21, 0x00


	//----- nvinfo : EIATTR_KPARAM_INFO
	.align		4
.L_19:
        /*0038*/ 	.byte	0x04, 0x17
        /*003a*/ 	.short	(.L_21 - .L_20)
.L_20:
        /*003c*/ 	.word	0x00000000
        /*0040*/ 	.short	0x0001
        /*0042*/ 	.short	0x0008
        /*0044*/ 	.byte	0x00, 0xf0, 0x11, 0x00


	//----- nvinfo : EIATTR_KPARAM_INFO
	.align		4
.L_21:
        /*0048*/ 	.byte	0x04, 0x17
        /*004a*/ 	.short	(.L_23 - .L_22)
.L_22:
        /*004c*/ 	.word	0x00000000
        /*0050*/ 	.short	0x0000
        /*0052*/ 	.short	0x0000
        /*0054*/ 	.byte	0x00, 0xf5, 0x21, 0x00


	//----- nvinfo : EIATTR_SPARSE_MMA_MASK
	.align		4
.L_23:
        /*0058*/ 	.byte	0x03, 0x50
        /*005a*/ 	.short	0x0000


	//----- nvinfo : EIATTR_MAXREG_COUNT
	.align		4
        /*005c*/ 	.byte	0x03, 0x1b
        /*005e*/ 	.short	0x00ff


	//----- nvinfo : EIATTR_MERCURY_ISA_VERSION
	.align		4
        /*0060*/ 	.byte	0x03, 0x5f
        /*0062*/ 	.short	0x0101


	//----- nvinfo : EIATTR_VRC_CTA_INIT_COUNT
	.align		4
        /*0064*/ 	.byte	0x02, 0x4a
	.zero		1
	.zero		1


	//----- nvinfo : EIATTR_EXIT_INSTR_OFFSETS
	.align		4
        /*0068*/ 	.byte	0x04, 0x1c
        /*006a*/ 	.short	(.L_25 - .L_24)


	//   ....[0]....
.L_24:
        /*006c*/ 	.word	0x000000a0


	//   ....[1]....
        /*0070*/ 	.word	0x000001b0


	//----- nvinfo : EIATTR_CRS_STACK_SIZE
	.align		4
.L_25:
        /*0074*/ 	.byte	0x04, 0x1e
        /*0076*/ 	.short	(.L_27 - .L_26)
.L_26:
        /*0078*/ 	.word	0x00000000


	//----- nvinfo : EIATTR_CBANK_PARAM_SIZE
	.align		4
.L_27:
        /*007c*/ 	.byte	0x03, 0x19
        /*007e*/ 	.short	0x0020


	//----- nvinfo : EIATTR_PARAM_CBANK
	.align		4
        /*0080*/ 	.byte	0x04, 0x0a
        /*0082*/ 	.short	(.L_29 - .L_28)
	.align		4
.L_28:
        /*0084*/ 	.word	index@(.nv.constant0.backward_kernel)
        /*0088*/ 	.short	0x0380
        /*008a*/ 	.short	0x0020


	//----- nvinfo : EIATTR_SW_WAR
	.align		4
.L_29:
        /*008c*/ 	.byte	0x04, 0x36
        /*008e*/ 	.short	(.L_31 - .L_30)
.L_30:
        /*0090*/ 	.word	0x00000008
.L_31:


//--------------------- .nv.info.forward_kernel   --------------------------
	.section	.nv.info.forward_kernel,"",@"SHT_CUDA_INFO"
	.sectionflags	@""
	.align	4


	//----- nvinfo : EIATTR_CUDA_API_VERSION
	.align		4
        /*0000*/ 	.byte	0x04, 0x37
        /*0002*/ 	.short	(.L_33 - .L_32)
.L_32:
        /*0004*/ 	.word	0x00000082


	//----- nvinfo : EIATTR_KPARAM_INFO
	.align		4
.L_33:
        /*0008*/ 	.byte	0x04, 0x17
        /*000a*/ 	.short	(.L_35 - .L_34)
.L_34:
        /*000c*/ 	.word	0x00000000
        /*0010*/ 	.short	0x0004
        /*0012*/ 	.short	0x001c
        /*0014*/ 	.byte	0x00, 0xf0, 0x11, 0x00


	//----- nvinfo : EIATTR_KPARAM_INFO
	.align		4
.L_35:
        /*0018*/ 	.byte	0x04, 0x17
        /*001a*/ 	.short	(.L_37 - .L_36)
.L_36:
        /*001c*/ 	.word	0x00000000
        /*0020*/ 	.short	0x0003
        /*0022*/ 	.short	0x0018
        /*0024*/ 	.byte	0x00, 0xf0, 0x11, 0x00


	//----- nvinfo : EIATTR_KPARAM_INFO
	.align		4
.L_37:
        /*0028*/ 	.byte	0x04, 0x17
        /*002a*/ 	.short	(.L_39 - .L_38)
.L_38:
        /*002c*/ 	.word	0x00000000
        /*0030*/ 	.short	0x0002
        /*0032*/ 	.short	0x0010
        /*0034*/ 	.byte	0x00, 0xf5, 0x21, 0x00


	//----- nvinfo : EIATTR_KPARAM_INFO
	.align		4
.L_39:
        /*0038*/ 	.byte	0x04, 0x17
        /*003a*/ 	.short	(.L_41 - .L_40)
.L_40:
        /*003c*/ 	.word	0x00000000
        /*0040*/ 	.short	0x0001
        /*0042*/ 	.short	0x0008
        /*0044*/ 	.byte	0x00, 0xf0, 0x11, 0x00


	//----- nvinfo : EIATTR_KPARAM_INFO
	.align		4
.L_41:
        /*0048*/ 	.byte	0x04, 0x17
        /*004a*/ 	.short	(.L_43 - .L_42)
.L_42:
        /*004c*/ 	.word	0x00000000
        /*0050*/ 	.short	0x0000
        /*0052*/ 	.short	0x0000
        /*0054*/ 	.byte	0x00, 0xf5, 0x21, 0x00


	//----- nvinfo : EIATTR_SPARSE_MMA_MASK
	.align		4
.L_43:
        /*0058*/ 	.byte	0x03, 0x50
        /*005a*/ 	.short	0x0000


	//----- nvinfo : EIATTR_MAXREG_COUNT
	.align		4
        /*005c*/ 	.byte	0x03, 0x1b
        /*005e*/ 	.short	0x00ff


	//----- nvinfo : EIATTR_MERCURY_ISA_VERSION
	.align		4
        /*0060*/ 	.byte	0x03, 0x5f
        /*0062*/ 	.short	0x0101


	//----- nvinfo : EIATTR_VRC_CTA_INIT_COUNT
	.align		4
        /*0064*/ 	.byte	0x02, 0x4a
	.zero		1
	.zero		1


	//----- nvinfo : EIATTR_EXIT_INSTR_OFFSETS
	.align		4
        /*0068*/ 	.byte	0x04, 0x1c
        /*006a*/ 	.short	(.L_45 - .L_44)


	//   ....[0]....
.L_44:
        /*006c*/ 	.word	0x000000a0


	//   ....[1]....
        /*0070*/ 	.word	0x000001b0


	//----- nvinfo : EIATTR_CRS_STACK_SIZE
	.align		4
.L_45:
        /*0074*/ 	.byte	0x04, 0x1e
        /*0076*/ 	.short	(.L_47 - .L_46)
.L_46:
        /*0078*/ 	.word	0x00000000


	//----- nvinfo : EIATTR_CBANK_PARAM_SIZE
	.align		4
.L_47:
        /*007c*/ 	.byte	0x03, 0x19
        /*007e*/ 	.short	0x0020


	//----- nvinfo : EIATTR_PARAM_CBANK
	.align		4
        /*0080*/ 	.byte	0x04, 0x0a
        /*0082*/ 	.short	(.L_49 - .L_48)
	.align		4
.L_48:
        /*0084*/ 	.word	index@(.nv.constant0.forward_kernel)
        /*0088*/ 	.short	0x0380
        /*008a*/ 	.short	0x0020


	//----- nvinfo : EIATTR_SW_WAR
	.align		4
.L_49:
        /*008c*/ 	.byte	0x04, 0x36
        /*008e*/ 	.short	(.L_51 - .L_50)
.L_50:
        /*0090*/ 	.word	0x00000008
.L_51:


//--------------------- .nv.callgraph             --------------------------
	.section	.nv.callgraph,"",@"SHT_CUDA_CALLGRAPH"
	.align	4
	.sectionentsize	8
	.align		4
        /*0000*/ 	.word	0x00000000
	.align		4
        /*0004*/ 	.word	0xffffffff
	.align		4
        /*0008*/ 	.word	0x00000000
	.align		4
        /*000c*/ 	.word	0xfffffffe
	.align		4
        /*0010*/ 	.word	0x00000000
	.align		4
        /*0014*/ 	.word	0xfffffffd
	.align		4
        /*0018*/ 	.word	0x00000000
	.align		4
        /*001c*/ 	.word	0xfffffffc


//--------------------- .text.backward_kernel     --------------------------
	.section	.text.backward_kernel,"ax",@progbits
	.align	128
        .global         backward_kernel
        .type           backward_kernel,@function
        .size           backward_kernel,(.L_x_6 - backward_kernel)
        .other          backward_kernel,@"STO_CUDA_ENTRY STV_DEFAULT"
backward_kernel:
.text.backward_kernel:
[----:B------:R-:W-:Y:S01]  /*0000*/  LDC R1, c[0x0][0x37c] ;  /* 0x0000df00ff017b82 */ /* 0x000fe20000000800 */
[----:B------:R-:W0:Y:S07]  /*0010*/  S2R R0, SR_TID.X ;  /* 0x0000000000007919 */ /* 0x000e2e0000002100 */
[----:B------:R-:W-:Y:S01]  /*0020*/  S2UR UR4, SR_CTAID.X ;  /* 0x00000000000479c3 */ /* 0x000fe20000002500 */
[----:B------:R-:W1:Y:S01]  /*0030*/  LDCU UR6, c[0x0][0x370] ;  /* 0x00006e00ff0677ac */ /* 0x000e620008000800 */
[----:B------:R-:W2:Y:S06]  /*0040*/  LDCU UR7, c[0x0][0x388] ;  /* 0x00007100ff0777ac */ /* 0x000eac0008000800 */
[----:B------:R-:W1:Y:S08]  /*0050*/  S2UR UR5, SR_CTAID.Y ;  /* 0x00000000000579c3 */ /* 0x000e700000002600 */
[----:B------:R-:W0:Y:S01]  /*0060*/  LDC R7, c[0x0][0x360] ;  /* 0x0000d800ff077b82 */ /* 0x000e220000000800 */
[----:B-1----:R-:W-:-:S06]  /*0070*/  UIMAD UR4, UR5, UR6, UR4 ;  /* 0x00000006050472a4 */ /* 0x002fcc000f8e0204 */
[----:B0-----:R-:W-:-:S05]  /*0080*/  IMAD R7, R7, UR4, R0 ;  /* 0x0000000407077c24 */ /* 0x001fca000f8e0200 */
[----:B--2---:R-:W-:-:S13]  /*0090*/  ISETP.GE.AND P0, PT, R7, UR7, PT ;  /* 0x0000000707007c0c */ /* 0x004fda000bf06270 */
[----:B------:R-:W-:Y:S05]  /*00a0*/  @P0 EXIT ;  /* 0x000000000000094d */ /* 0x000fea0003800000 */
[----:B------:R-:W0:Y:S01]  /*00b0*/  LDC.64 R2, c[0x0][0x390] ;  /* 0x0000e400ff027b82 */ /* 0x000e220000000a00 */
[----:B------:R-:W1:Y:S01]  /*00c0*/  LDCU.64 UR4, c[0x0][0x358] ;  /* 0x00006b00ff0477ac */ /* 0x000e620008000a00 */
[----:B------:R-:W2:Y:S06]  /*00d0*/  LDCU UR6, c[0x0][0x398] ;  /* 0x00007300ff0677ac */ /* 0x000eac0008000800 */
[----:B------:R-:W3:Y:S01]  /*00e0*/  LDC.64 R4, c[0x0][0x380] ;  /* 0x0000e000ff047b82 */ /* 0x000ee20000000a00 */
[----:B0-----:R-:W-:-:S06]  /*00f0*/  IMAD.WIDE R2, R7, 0x4, R2 ;  /* 0x0000000407027825 */ /* 0x001fcc00078e0202 */
[----:B-1----:R-:W2:Y:S01]  /*0100*/  LDG.E R2, desc[UR4][R2.64] ;  /* 0x0000000402027981 */ /* 0x002ea2000c1e1900 */
[----:B------:R-:W-:Y:S01]  /*0110*/  BSSY.RECONVERGENT B0, `(.L_x_0) ;  /* 0x0000008000007945 */ /* 0x000fe20003800200 */
[----:B------:R-:W-:Y:S02]  /*0120*/  HFMA2 R9, -RZ, RZ, 0, 0 ;  /* 0x00000000ff097431 */ /* 0x000fe400000001ff */
[----:B---3--:R-:W-:Y:S01]  /*0130*/  IMAD.WIDE R4, R7, 0x4, R4 ;  /* 0x0000000407047825 */ /* 0x008fe200078e0204 */
[----:B--2---:R-:W-:-:S13]  /*0140*/  FSETP.GEU.AND P0, PT, R2, UR6, PT ;  /* 0x0000000602007c0b */ /* 0x004fda000bf0e000 */
[----:B------:R-:W-:Y:S05]  /*0150*/  @!P0 BRA `(.L_x_1) ;  /* 0x00000000000c8947 */ /* 0x000fea0003800000 */
[----:B------:R-:W2:Y:S01]  /*0160*/  LDG.E R9, desc[UR4][R4.64] ;  /* 0x0000000404097981 */ /* 0x000ea2000c1e1900 */
[----:B------:R-:W2:Y:S02]  /*0170*/  LDCU UR6, c[0x0][0x39c] ;  /* 0x00007380ff0677ac */ /* 0x000ea40008000800 */
[----:B--2---:R-:W-:-:S07]  /*0180*/  FMUL R9, R9, UR6 ;  /* 0x0000000609097c20 */ /* 0x004fce0008400000 */
.L_x_1:
[----:B------:R-:W-:Y:S05]  /*0190*/  BSYNC.RECONVERGENT B0 ;  /* 0x0000000000007941 */ /* 0x000fea0003800200 */
.L_x_0:
[----:B------:R-:W-:Y:S01]  /*01a0*/  STG.E desc[UR4][R4.64], R9 ;  /* 0x0000000904007986 */ /* 0x000fe2000c101904 */
[----:B------:R-:W-:Y:S05]  /*01b0*/  EXIT ;  /* 0x000000000000794d */ /* 0x000fea0003800000 */
.L_x_2:
[----:B------:R-:W-:-:S00]  /*01c0*/  BRA `(.L_x_2) ;  /* 0xfffffffc00fc7947 */ /* 0x000fc0000383ffff */
[----:B------:R-:W-:-:S00]  /*01d0*/  NOP ;  /* 0x0000000000007918 */ /* 0x000fc00000000000 */
        /* <DEDUP_REMOVED lines=10> */
.L_x_6:


//--------------------- .text.forward_kernel      --------------------------
	.section	.text.forward_kernel,"ax",@progbits
	.align	128
        .global         forward_kernel
        .type           forward_kernel,@function
        .size           forward_kernel,(.L_x_7 - forward_kernel)
        .other          forward_kernel,@"STO_CUDA_ENTRY STV_DEFAULT"
forward_kernel:
.text.forward_kernel:
        /* <DEDUP_REMOVED lines=25> */
.L_x_4:
[----:B------:R-:W-:Y:S05]  /*0190*/  BSYNC.RECONVERGENT B0 ;  /* 0x0000000000007941 */ /* 0x000fea0003800200 */
.L_x_3:
[----:B------:R-:W-:Y:S01]  /*01a0*/  STG.E desc[UR4][R4.64], R9 ;  /* 0x0000000904007986 */ /* 0x000fe2000c101904 */
[----:B------:R-:W-:Y:S05]  /*01b0*/  EXIT ;  /* 0x000000000000794d */ /* 0x000fea0003800000 */
.L_x_5:
        /* <DEDUP_REMOVED lines=12> */
.L_x_7:


//--------------------- .nv.shared.reserved.0     --------------------------
	.section	.nv.shared.reserved.0,"aw",@nobits
	.weak		__nv_reservedSMEM_offset_0_alias
	.size		__nv_reservedSMEM_offset_0_alias, 0, 64
	.other		__nv_reservedSMEM_offset_0_alias,@"STO_CUDA_RESERVED_SHARED STV_DEFAULT"
__nv_reservedSMEM_offset_0_alias:
	.zero		0
	.zero		64


//--------------------- .nv.constant0.backward_kernel --------------------------
	.section	.nv.constant0.backward_kernel,"a",@progbits
	.sectionflags	@""
	.align	4
.nv.constant0.backward_kernel:
	.zero		928


//--------------------- .nv.constant0.forward_kernel --------------------------
	.section	.nv.constant0.forward_kernel,"a",@progbits
	.sectionflags	@""
	.align	4
.nv.constant0.forward_kernel:
	.zero		928


//--------------------- SYMBOLS --------------------------

	.type		.nv.reservedSmem.offset0,@object
	.size		.nv.reservedSmem.offset0,0x4
